	.headerflags	@"EF_CUDA_TEXMODE_UNIFIED EF_CUDA_64BIT_ADDRESS EF_CUDA_ACCELERATORS EF_CUDA_SM90 EF_CUDA_VIRTUAL_SM(EF_CUDA_SM90)"
	.elftype	@"ET_EXEC"


//--------------------- .nv.info                  --------------------------
	.section	.nv.info,"",@"SHT_CUDA_INFO"
	.align	4


	//----- nvinfo : EIATTR_REGCOUNT
	.align		4
        /*0000*/ 	.byte	0x04, 0x2f
        /*0002*/ 	.short	(.L_1 - .L_0)
	.align		4
.L_0:
        /*0004*/ 	.word	index@(triton_poi_fused_convolution_max_pool2d_with_indices_relu_12)
        /*0008*/ 	.word	0x00000028


	//----- nvinfo : EIATTR_MIN_STACK_SIZE
	.align		4
.L_1:
        /*000c*/ 	.byte	0x04, 0x12
        /*000e*/ 	.short	(.L_3 - .L_2)
	.align		4
.L_2:
        /*0010*/ 	.word	index@(triton_poi_fused_convolution_max_pool2d_with_indices_relu_12)
        /*0014*/ 	.word	0x00000000


	//----- nvinfo : EIATTR_FRAME_SIZE
	.align		4
.L_3:
        /*0018*/ 	.byte	0x04, 0x11
        /*001a*/ 	.short	(.L_5 - .L_4)
	.align		4
.L_4:
        /*001c*/ 	.word	index@(triton_poi_fused_convolution_max_pool2d_with_indices_relu_12)
        /*0020*/ 	.word	0x00000000


	//----- nvinfo : EIATTR_MIN_STACK_SIZE
	.align		4
.L_5:
        /*0024*/ 	.byte	0x04, 0x12
        /*0026*/ 	.short	(.L_7 - .L_6)
	.align		4
.L_6:
        /*0028*/ 	.word	index@(triton_poi_fused_convolution_max_pool2d_with_indices_relu_12)
        /*002c*/ 	.word	0x00000000
.L_7:


//--------------------- .nv.info.triton_poi_fused_convolution_max_pool2d_with_indices_relu_12 --------------------------
	.section	.nv.info.triton_poi_fused_convolution_max_pool2d_with_indices_relu_12,"",@"SHT_CUDA_INFO"
	.sectionflags	@""
	.align	4


	//----- nvinfo : EIATTR_CUDA_API_VERSION
	.align		4
        /*0000*/ 	.byte	0x04, 0x37
        /*0002*/ 	.short	(.L_9 - .L_8)
.L_8:
        /*0004*/ 	.word	0x0000007c


	//----- nvinfo : EIATTR_KPARAM_INFO
	.align		4
.L_9:
        /*0008*/ 	.byte	0x04, 0x17
        /*000a*/ 	.short	(.L_11 - .L_10)
.L_10:
        /*000c*/ 	.word	0x00000000
        /*0010*/ 	.short	0x0005
        /*0012*/ 	.short	0x0024
        /*0014*/ 	.byte	0x00, 0xf0, 0x11, 0x00


	//----- nvinfo : EIATTR_KPARAM_INFO
	.align		4
.L_11:
        /*0018*/ 	.byte	0x04, 0x17
        /*001a*/ 	.short	(.L_13 - .L_12)
.L_12:
        /*001c*/ 	.word	0x00000000
        /*0020*/ 	.short	0x0004
        /*0022*/ 	.short	0x0020
        /*0024*/ 	.byte	0x00, 0xf0, 0x11, 0x00


	//----- nvinfo : EIATTR_KPARAM_INFO
	.align		4
.L_13:
        /*0028*/ 	.byte	0x04, 0x17
        /*002a*/ 	.short	(.L_15 - .L_14)
.L_14:
        /*002c*/ 	.word	0x00000000
        /*0030*/ 	.short	0x0003
        /*0032*/ 	.short	0x0018
        /*0034*/ 	.byte	0x00, 0xf4, 0x21, 0x00


	//----- nvinfo : EIATTR_KPARAM_INFO
	.align		4
.L_15:
        /*0038*/ 	.byte	0x04, 0x17
        /*003a*/ 	.short	(.L_17 - .L_16)
.L_16:
        /*003c*/ 	.word	0x00000000
        /*0040*/ 	.short	0x0002
        /*0042*/ 	.short	0x0010
        /*0044*/ 	.byte	0x00, 0xf4, 0x21, 0x00


	//----- nvinfo : EIATTR_KPARAM_INFO
	.align		4
.L_17:
        /*0048*/ 	.byte	0x04, 0x17
        /*004a*/ 	.short	(.L_19 - .L_18)
.L_18:
        /*004c*/ 	.word	0x00000000
        /*0050*/ 	.short	0x0001
        /*0052*/ 	.short	0x0008
        /*0054*/ 	.byte	0x00, 0xf4, 0x21, 0x00


	//----- nvinfo : EIATTR_KPARAM_INFO
	.align		4
.L_19:
        /*0058*/ 	.byte	0x04, 0x17
        /*005a*/ 	.short	(.L_21 - .L_20)
.L_20:
        /*005c*/ 	.word	0x00000000
        /*0060*/ 	.short	0x0000
        /*0062*/ 	.short	0x0000
        /*0064*/ 	.byte	0x00, 0xf4, 0x21, 0x00


	//----- nvinfo : EIATTR_SPARSE_MMA_MASK
	.align		4
.L_21:
        /*0068*/ 	.byte	0x03, 0x50
        /*006a*/ 	.short	0x0000


	//----- nvinfo : EIATTR_MAXREG_COUNT
	.align		4
        /*006c*/ 	.byte	0x03, 0x1b
        /*006e*/ 	.short	0x00ff


	//----- nvinfo : EIATTR_EXIT_INSTR_OFFSETS
	.align		4
        /*0070*/ 	.byte	0x04, 0x1c
        /*0072*/ 	.short	(.L_23 - .L_22)


	//   ....[0]....
.L_22:
        /*0074*/ 	.word	0x00000c70


	//   ....[1]....
        /*0078*/ 	.word	0x00000c90


	//----- nvinfo : EIATTR_REQNTID
	.align		4
.L_23:
        /*007c*/ 	.byte	0x04, 0x10
        /*007e*/ 	.short	(.L_25 - .L_24)
.L_24:
        /*0080*/ 	.word	0x00000100
        /*0084*/ 	.word	0x00000001
        /*0088*/ 	.word	0x00000001


	//----- nvinfo : EIATTR_CBANK_PARAM_SIZE
	.align		4
.L_25:
        /*008c*/ 	.byte	0x03, 0x19
        /*008e*/ 	.short	0x0028


	//----- nvinfo : EIATTR_PARAM_CBANK
	.align		4
        /*0090*/ 	.byte	0x04, 0x0a
        /*0092*/ 	.short	(.L_27 - .L_26)
	.align		4
.L_26:
        /*0094*/ 	.word	index@(.nv.constant0.triton_poi_fused_convolution_max_pool2d_with_indices_relu_12)
        /*0098*/ 	.short	0x0210
        /*009a*/ 	.short	0x0028


	//----- nvinfo : EIATTR_SW_WAR
	.align		4
.L_27:
        /*009c*/ 	.byte	0x04, 0x36
        /*009e*/ 	.short	(.L_29 - .L_28)
.L_28:
        /*00a0*/ 	.word	0x00000008
.L_29:


//--------------------- .nv.callgraph             --------------------------
	.section	.nv.callgraph,"",@"SHT_CUDA_CALLGRAPH"
	.align	4
	.sectionentsize	8
	.align		4
        /*0000*/ 	.word	0x00000000
	.align		4
        /*0004*/ 	.word	0xffffffff
	.align		4
        /*0008*/ 	.word	0x00000000
	.align		4
        /*000c*/ 	.word	0xfffffffe
	.align		4
        /*0010*/ 	.word	0x00000000
	.align		4
        /*0014*/ 	.word	0xfffffffd
	.align		4
        /*0018*/ 	.word	0x00000000
	.align		4
        /*001c*/ 	.word	0xfffffffc


//--------------------- .text.triton_poi_fused_convolution_max_pool2d_with_indices_relu_12 --------------------------
	.section	.text.triton_poi_fused_convolution_max_pool2d_with_indices_relu_12,"ax",@progbits
	.sectionflags	@"SHF_BARRIERS=1"
	.align	128
        .global         triton_poi_fused_convolution_max_pool2d_with_indices_relu_12
        .type           triton_poi_fused_convolution_max_pool2d_with_indices_relu_12,@function
        .size           triton_poi_fused_convolution_max_pool2d_with_indices_relu_12,(.L_x_1 - triton_poi_fused_convolution_max_pool2d_with_indices_relu_12)
        .other          triton_poi_fused_convolution_max_pool2d_with_indices_relu_12,@"STO_CUDA_ENTRY STV_DEFAULT"
triton_poi_fused_convolution_max_pool2d_with_indices_relu_12:
.text.triton_poi_fused_convolution_max_pool2d_with_indices_relu_12:
[----:B------:R-:W0:Y:S01]  /*0000*/  LDC R1, c[0x0][0x28] ;  /* 0x00000a00ff017b82 */ /* 0x000e220000000800 */
[----:B------:R-:W1:Y:S07]  /*0010*/  S2R R0, SR_CTAID.Y ;  /* 0x0000000000007919 */ /* 0x000e6e0000002600 */
[----:B------:R-:W2:Y:S01]  /*0020*/  LDC.64 R26, c[0x0][0x210] ;  /* 0x00008400ff1a7b82 */ /* 0x000ea20000000a00 */
[----:B------:R-:W-:Y:S02]  /*0030*/  CS2R R16, SRZ ;  /* 0x0000000000107805 */ /* 0x000fe4000001ff00 */
[----:B------:R-:W-:Y:S01]  /*0040*/  CS2R R18, SRZ ;  /* 0x0000000000127805 */ /* 0x000fe2000001ff00 */
[----:B------:R-:W3:Y:S01]  /*0050*/  S2R R33, SR_TID.X ;  /* 0x0000000000217919 */ /* 0x000ee20000002100 */
[----:B------:R-:W-:-:S02]  /*0060*/  CS2R R20, SRZ ;  /* 0x0000000000147805 */ /* 0x000fc4000001ff00 */
[----:B------:R-:W-:Y:S01]  /*0070*/  CS2R R22, SRZ ;  /* 0x0000000000167805 */ /* 0x000fe2000001ff00 */
[----:B------:R-:W-:Y:S01]  /*0080*/  ULDC.64 UR6, c[0x0][0x208] ;  /* 0x0000820000067ab9 */ /* 0x000fe20000000a00 */
[----:B------:R-:W4:Y:S01]  /*0090*/  S2R R24, SR_CTAID.X ;  /* 0x0000000000187919 */ /* 0x000f220000002500 */
[----:B------:R-:W5:Y:S01]  /*00a0*/  LDC.64 R8, c[0x0][0x218] ;  /* 0x00008600ff087b82 */ /* 0x000f620000000a00 */
[----:B------:R-:W-:Y:S01]  /*00b0*/  CS2R R6, SRZ ;  /* 0x0000000000067805 */ /* 0x000fe2000001ff00 */
[----:B-1----:R-:W-:Y:S01]  /*00c0*/  IMAD.SHL.U32 R30, R0, 0x40, RZ ;  /* 0x00000040001e7824 */ /* 0x002fe200078e00ff */
[----:B------:R-:W-:Y:S01]  /*00d0*/  SHF.R.S32.HI R0, RZ, 0x19, R0 ;  /* 0x00000019ff007819 */ /* 0x000fe20000011400 */
[----:B---3--:R-:W-:-:S03]  /*00e0*/  IMAD.SHL.U32 R25, R33, 0x4, RZ ;  /* 0x0000000421197824 */ /* 0x008fc600078e00ff */
[----:B------:R-:W-:Y:S02]  /*00f0*/  SGXT R0, R0, 0x1 ;  /* 0x000000010000781a */ /* 0x000fe40000000200 */
[----:B------:R-:W-:Y:S01]  /*0100*/  SHF.R.U32.HI R29, RZ, 0x4, R33 ;  /* 0x00000004ff1d7819 */ /* 0x000fe20000011621 */
[----:B----4-:R-:W-:Y:S01]  /*0110*/  IMAD.SHL.U32 R24, R24, 0x40, RZ ;  /* 0x0000004018187824 */ /* 0x010fe200078e00ff */
[----:B------:R-:W-:Y:S02]  /*0120*/  LOP3.LUT R13, R30, 0x3c, R25, 0xf8, !PT ;  /* 0x0000003c1e0d7812 */ /* 0x000fe400078ef819 */
[----:B------:R-:W-:Y:S02]  /*0130*/  SGXT.U32 R29, R29, 0x4 ;  /* 0x000000041d1d781a */ /* 0x000fe40000000000 */
[----:B------:R-:W-:Y:S02]  /*0140*/  LEA.HI R0, R0, R13, RZ, 0x8 ;  /* 0x0000000d00007211 */ /* 0x000fe400078f40ff */
[----:B------:R-:W-:-:S02]  /*0150*/  LOP3.LUT R3, R24, 0x30, R29, 0xfe, !PT ;  /* 0x0000003018037812 */ /* 0x000fc400078efe1d */
[----:B------:R-:W-:Y:S02]  /*0160*/  LOP3.LUT R2, R0, 0xffffff00, RZ, 0xc0, !PT ;  /* 0xffffff0000027812 */ /* 0x000fe400078ec0ff */
[----:B------:R-:W-:Y:S02]  /*0170*/  LOP3.LUT R28, R24, R29, RZ, 0xfc, !PT ;  /* 0x0000001d181c7212 */ /* 0x000fe400078efcff */
[----:B------:R-:W-:Y:S01]  /*0180*/  ISETP.GE.AND P0, PT, R3, 0x100, PT ;  /* 0x000001000300780c */ /* 0x000fe20003f06270 */
[----:B------:R-:W-:Y:S01]  /*0190*/  IMAD.IADD R13, R13, 0x1, -R2 ;  /* 0x000000010d0d7824 */ /* 0x000fe200078e0a02 */
[----:B------:R-:W-:Y:S01]  /*01a0*/  ISETP.GE.AND P3, PT, R28, 0x100, PT ;  /* 0x000001001c00780c */ /* 0x000fe20003f66270 */
[----:B------:R-:W-:Y:S01]  /*01b0*/  IMAD.SHL.U32 R2, R0, 0x100, RZ ;  /* 0x0000010000027824 */ /* 0x000fe200078e00ff */
[----:B------:R-:W-:Y:S01]  /*01c0*/  LOP3.LUT R0, R24, 0x10, R29, 0xfe, !PT ;  /* 0x0000001018007812 */ /* 0x000fe200078efe1d */
[----:B-----5:R-:W-:-:S03]  /*01d0*/  IMAD.WIDE R8, R13, 0x4, R8 ;  /* 0x000000040d087825 */ /* 0x020fc600078e0208 */
[----:B------:R-:W-:Y:S02]  /*01e0*/  LOP3.LUT R4, R2, 0xffff0000, RZ, 0xc0, !PT ;  /* 0xffff000002047812 */ /* 0x000fe400078ec0ff */
[----:B------:R-:W-:Y:S02]  /*01f0*/  LOP3.LUT R2, R24, 0x20, R29, 0xfe, !PT ;  /* 0x0000002018027812 */ /* 0x000fe400078efe1d */
[----:B------:R-:W-:Y:S01]  /*0200*/  ISETP.GE.AND P2, PT, R0, 0x100, PT ;  /* 0x000001000000780c */ /* 0x000fe20003f46270 */
[----:B------:R-:W-:Y:S01]  /*0210*/  IMAD.IADD R5, R13, 0x1, R4 ;  /* 0x000000010d057824 */ /* 0x000fe200078e0204 */
[----:B------:R-:W-:-:S03]  /*0220*/  ISETP.GE.AND P1, PT, R2, 0x100, PT ;  /* 0x000001000200780c */ /* 0x000fc60003f26270 */
[--C-:B------:R-:W-:Y:S02]  /*0230*/  IMAD R0, R0, 0x100, R5.reuse ;  /* 0x0000010000007824 */ /* 0x100fe400078e0205 */
[----:B------:R-:W-:Y:S02]  /*0240*/  IMAD R2, R2, 0x100, R5 ;  /* 0x0000010002027824 */ /* 0x000fe400078e0205 */
[----:B--2---:R-:W-:-:S04]  /*0250*/  IMAD.WIDE R10, R0, 0x4, R26 ;  /* 0x00000004000a7825 */ /* 0x004fc800078e021a */
[--C-:B------:R-:W-:Y:S01]  /*0260*/  IMAD R3, R3, 0x100, R5.reuse ;  /* 0x0000010003037824 */ /* 0x100fe200078e0205 */
[----:B------:R-:W2:Y:S01]  /*0270*/  @!P2 LDG.E.EL.128 R16, desc[UR6][R10.64] ;  /* 0x000000060a10a981 */ /* 0x000ea2000c2e1d00 */
[----:B------:R-:W-:Y:S01]  /*0280*/  IMAD R28, R28, 0x100, R5 ;  /* 0x000001001c1c7824 */ /* 0x000fe200078e0205 */
[----:B------:R-:W-:Y:S01]  /*0290*/  CS2R R4, SRZ ;  /* 0x0000000000047805 */ /* 0x000fe2000001ff00 */
[--C-:B------:R-:W-:Y:S01]  /*02a0*/  IMAD.WIDE R36, R2, 0x4, R26.reuse ;  /* 0x0000000402247825 */ /* 0x100fe200078e021a */
[----:B------:R-:W-:Y:S02]  /*02b0*/  CS2R R12, SRZ ;  /* 0x00000000000c7805 */ /* 0x000fe4000001ff00 */
[----:B------:R-:W-:Y:S01]  /*02c0*/  CS2R R14, SRZ ;  /* 0x00000000000e7805 */ /* 0x000fe2000001ff00 */
[--C-:B------:R-:W-:Y:S01]  /*02d0*/  IMAD.WIDE R34, R3, 0x4, R26.reuse ;  /* 0x0000000403227825 */ /* 0x100fe200078e021a */
[----:B------:R-:W3:Y:S04]  /*02e0*/  @!P1 LDG.E.EL.128 R20, desc[UR6][R36.64] ;  /* 0x0000000624149981 */ /* 0x000ee8000c2e1d00 */
[----:B------:R-:W2:Y:S01]  /*02f0*/  LDG.E.EL.128 R8, desc[UR6][R8.64] ;  /* 0x0000000608087981 */ /* 0x000ea2000c2e1d00 */
[----:B------:R-:W-:-:S03]  /*0300*/  IMAD.WIDE R26, R28, 0x4, R26 ;  /* 0x000000041c1a7825 */ /* 0x000fc600078e021a */
[----:B------:R1:W4:Y:S04]  /*0310*/  @!P0 LDG.E.EL.128 R4, desc[UR6][R34.64] ;  /* 0x0000000622048981 */ /* 0x000328000c2e1d00 */
[----:B------:R5:W4:Y:S01]  /*0320*/  @!P3 LDG.E.EL.128 R12, desc[UR6][R26.64] ;  /* 0x000000061a0cb981 */ /* 0x000b22000c2e1d00 */
[----:B------:R-:W5:Y:S01]  /*0330*/  S2UR UR5, SR_CgaCtaId ;  /* 0x00000000000579c3 */ /* 0x000f620000008800 */
[----:B------:R-:W-:Y:S01]  /*0340*/  IMAD.SHL.U32 R31, R33, 0x100, RZ ;  /* 0x00000100211f7824 */ /* 0x000fe200078e00ff */
[----:B------:R-:W-:Y:S01]  /*0350*/  SHF.R.U32.HI R32, RZ, 0x4, R33 ;  /* 0x00000004ff207819 */ /* 0x000fe20000011621 */
[----:B------:R-:W-:-:S03]  /*0360*/  UMOV UR4, 0x400 ;  /* 0x0000040000047882 */ /* 0x000fc60000000000 */
[----:B------:R-:W-:Y:S02]  /*0370*/  LOP3.LUT R31, R31, 0xf00, RZ, 0xc0, !PT ;  /* 0x00000f001f1f7812 */ /* 0x000fe400078ec0ff */
[----:B-1----:R-:W-:Y:S02]  /*0380*/  SGXT.U32 R34, R32, 0x4 ;  /* 0x000000042022781a */ /* 0x002fe40000000000 */
[C---:B------:R-:W-:Y:S02]  /*0390*/  LOP3.LUT R32, R31.reuse, 0x40, RZ, 0xfc, !PT ;  /* 0x000000401f207812 */ /* 0x040fe400078efcff */
[C---:B------:R-:W-:Y:S02]  /*03a0*/  LOP3.LUT R35, R31.reuse, 0x80, RZ, 0xfc, !PT ;  /* 0x000000801f237812 */ /* 0x040fe400078efcff */
[C---:B------:R-:W-:Y:S02]  /*03b0*/  LOP3.LUT R34, R31.reuse, R34, RZ, 0xfc, !PT ;  /* 0x000000221f227212 */ /* 0x040fe400078efcff */
[----:B0----5:R-:W-:Y:S01]  /*03c0*/  LOP3.LUT R26, R31, 0xc0, RZ, 0xfc, !PT ;  /* 0x000000c01f1a7812 */ /* 0x021fe200078efcff */
[----:B------:R-:W-:-:S06]  /*03d0*/  UPRMT UR4, UR5, 0x654, UR4 ;  /* 0x0000065405047896 */ /* 0x000fcc0008000004 */
[----:B------:R-:W-:Y:S02]  /*03e0*/  LEA.HI R31, R31, UR4, RZ, 0x1c ;  /* 0x000000041f1f7c11 */ /* 0x000fe4000f8fe0ff */
[----:B------:R-:W-:Y:S02]  /*03f0*/  LEA.HI R27, R32, UR4, RZ, 0x1c ;  /* 0x00000004201b7c11 */ /* 0x000fe4000f8fe0ff */
[----:B------:R-:W-:Y:S02]  /*0400*/  LEA.HI R35, R35, UR4, RZ, 0x1c ;  /* 0x0000000423237c11 */ /* 0x000fe4000f8fe0ff */
[----:B------:R-:W-:Y:S01]  /*0410*/  LEA.HI R37, R26, UR4, RZ, 0x1c ;  /* 0x000000041a257c11 */ /* 0x000fe2000f8fe0ff */
[C---:B------:R-:W-:Y:S02]  /*0420*/  IMAD R31, R34.reuse, 0x4, R31 ;  /* 0x00000004221f7824 */ /* 0x040fe400078e021f */
[C---:B------:R-:W-:Y:S02]  /*0430*/  IMAD R32, R34.reuse, 0x4, R27 ;  /* 0x0000000422207824 */ /* 0x040fe400078e021b */
[----:B------:R-:W-:-:S02]  /*0440*/  IMAD R27, R34, 0x4, R35 ;  /* 0x00000004221b7824 */ /* 0x000fc400078e0223 */
[----:B------:R-:W-:Y:S02]  /*0450*/  IMAD R26, R34, 0x4, R37 ;  /* 0x00000004221a7824 */ /* 0x000fe400078e0225 */
[----:B------:R-:W0:Y:S01]  /*0460*/  LDC.64 R34, c[0x0][0x220] ;  /* 0x00008800ff227b82 */ /* 0x000e220000000a00 */
[C---:B--2---:R-:W-:Y:S01]  /*0470*/  FSETP.GEU.AND P6, PT, R8.reuse, -R16, PT ;  /* 0x800000100800720b */ /* 0x044fe20003fce000 */
[C---:B------:R-:W-:Y:S01]  /*0480*/  FADD R16, R8.reuse, R16 ;  /* 0x0000001008107221 */ /* 0x040fe20000000000 */
[C---:B---3--:R-:W-:Y:S01]  /*0490*/  FSETP.GEU.AND P4, PT, R8.reuse, -R20, PT ;  /* 0x800000140800720b */ /* 0x048fe20003f8e000 */
[C---:B------:R-:W-:Y:S01]  /*04a0*/  FADD R20, R8.reuse, R20 ;  /* 0x0000001408147221 */ /* 0x040fe20000000000 */
[C---:B----4-:R-:W-:Y:S01]  /*04b0*/  FSETP.GEU.AND P5, PT, R8.reuse, -R4, PT ;  /* 0x800000040800720b */ /* 0x050fe20003fae000 */
[----:B------:R-:W-:Y:S01]  /*04c0*/  FADD R4, R8, R4 ;  /* 0x0000000408047221 */ /* 0x000fe20000000000 */
[----:B------:R-:W-:Y:S02]  /*04d0*/  FSEL R16, R16, RZ, P6 ;  /* 0x000000ff10107208 */ /* 0x000fe40003000000 */
[C---:B------:R-:W-:Y:S01]  /*04e0*/  FSETP.GEU.AND P6, PT, R8.reuse, -R12, PT ;  /* 0x8000000c0800720b */ /* 0x040fe20003fce000 */
[----:B------:R-:W-:Y:S01]  /*04f0*/  FADD R12, R8, R12 ;  /* 0x0000000c080c7221 */ /* 0x000fe20000000000 */
[----:B------:R-:W-:-:S02]  /*0500*/  FSEL R8, R20, RZ, P4 ;  /* 0x000000ff14087208 */ /* 0x000fc40002000000 */
[C---:B------:R-:W-:Y:S01]  /*0510*/  FSETP.GEU.AND P4, PT, R9.reuse, -R17, PT ;  /* 0x800000110900720b */ /* 0x040fe20003f8e000 */
[C---:B------:R-:W-:Y:S01]  /*0520*/  FADD R17, R9.reuse, R17 ;  /* 0x0000001109117221 */ /* 0x040fe20000000000 */
[----:B------:R-:W-:Y:S02]  /*0530*/  FSEL R4, R4, RZ, P5 ;  /* 0x000000ff04047208 */ /* 0x000fe40002800000 */
[C---:B------:R-:W-:Y:S01]  /*0540*/  FSETP.GEU.AND P5, PT, R9.reuse, -R21, PT ;  /* 0x800000150900720b */ /* 0x040fe20003fae000 */
[C---:B------:R-:W-:Y:S01]  /*0550*/  FADD R21, R9.reuse, R21 ;  /* 0x0000001509157221 */ /* 0x040fe20000000000 */
[----:B------:R-:W-:Y:S02]  /*0560*/  FSEL R12, R12, RZ, P6 ;  /* 0x000000ff0c0c7208 */ /* 0x000fe40003000000 */
[C---:B------:R-:W-:Y:S01]  /*0570*/  FSETP.GEU.AND P6, PT, R9.reuse, -R5, PT ;  /* 0x800000050900720b */ /* 0x040fe20003fce000 */
[----:B------:R-:W-:Y:S01]  /*0580*/  FADD R5, R9, R5 ;  /* 0x0000000509057221 */ /* 0x000fe20000000000 */
[----:B------:R-:W-:-:S02]  /*0590*/  FSEL R17, R17, RZ, P4 ;  /* 0x000000ff11117208 */ /* 0x000fc40002000000 */
[C---:B------:R-:W-:Y:S01]  /*05a0*/  FSETP.GEU.AND P4, PT, R9.reuse, -R13, PT ;  /* 0x8000000d0900720b */ /* 0x040fe20003f8e000 */
[----:B------:R-:W-:Y:S01]  /*05b0*/  FADD R13, R9, R13 ;  /* 0x0000000d090d7221 */ /* 0x000fe20000000000 */
[----:B------:R-:W-:Y:S02]  /*05c0*/  FSEL R9, R21, RZ, P5 ;  /* 0x000000ff15097208 */ /* 0x000fe40002800000 */
[C---:B------:R-:W-:Y:S01]  /*05d0*/  FSETP.GEU.AND P5, PT, R10.reuse, -R18, PT ;  /* 0x800000120a00720b */ /* 0x040fe20003fae000 */
[C---:B------:R-:W-:Y:S01]  /*05e0*/  FADD R18, R10.reuse, R18 ;  /* 0x000000120a127221 */ /* 0x040fe20000000000 */
[----:B------:R-:W-:Y:S02]  /*05f0*/  FSEL R5, R5, RZ, P6 ;  /* 0x000000ff05057208 */ /* 0x000fe40003000000 */
[C---:B------:R-:W-:Y:S01]  /*0600*/  FSETP.GEU.AND P6, PT, R10.reuse, -R22, PT ;  /* 0x800000160a00720b */ /* 0x040fe20003fce000 */
[----:B------:R-:W-:Y:S01]  /*0610*/  FADD R22, R10, R22 ;  /* 0x000000160a167221 */ /* 0x000fe20000000000 */
[----:B------:R-:W-:-:S02]  /*0620*/  FSEL R13, R13, RZ, P4 ;  /* 0x000000ff0d0d7208 */ /* 0x000fc40002000000 */
[----:B------:R-:W-:Y:S02]  /*0630*/  FSEL R18, R18, RZ, P5 ;  /* 0x000000ff12127208 */ /* 0x000fe40002800000 */
[C---:B------:R-:W-:Y:S01]  /*0640*/  FSETP.GEU.AND P4, PT, R10.reuse, -R6, PT ;  /* 0x800000060a00720b */ /* 0x040fe20003f8e000 */
[C---:B------:R-:W-:Y:S01]  /*0650*/  FADD R6, R10.reuse, R6 ;  /* 0x000000060a067221 */ /* 0x040fe20000000000 */
[C---:B------:R-:W-:Y:S01]  /*0660*/  FSETP.GEU.AND P5, PT, R10.reuse, -R14, PT ;  /* 0x8000000e0a00720b */ /* 0x040fe20003fae000 */
[----:B------:R-:W-:Y:S01]  /*0670*/  FADD R14, R10, R14 ;  /* 0x0000000e0a0e7221 */ /* 0x000fe20000000000 */
[----:B------:R-:W-:Y:S02]  /*0680*/  FSEL R10, R22, RZ, P6 ;  /* 0x000000ff160a7208 */ /* 0x000fe40003000000 */
[C---:B------:R-:W-:Y:S01]  /*0690*/  FSETP.GEU.AND P6, PT, R11.reuse, -R15, PT ;  /* 0x8000000f0b00720b */ /* 0x040fe20003fce000 */
[----:B------:R-:W-:Y:S01]  /*06a0*/  FADD R15, R11, R15 ;  /* 0x0000000f0b0f7221 */ /* 0x000fe20000000000 */
[----:B------:R-:W-:-:S02]  /*06b0*/  FSEL R6, R6, RZ, P4 ;  /* 0x000000ff06067208 */ /* 0x000fc40002000000 */
[C---:B------:R-:W-:Y:S01]  /*06c0*/  FSETP.GEU.AND P4, PT, R11.reuse, -R19, PT ;  /* 0x800000130b00720b */ /* 0x040fe20003f8e000 */
[----:B------:R-:W-:Y:S01]  /*06d0*/  FADD R19, R11, R19 ;  /* 0x000000130b137221 */ /* 0x000fe20000000000 */
[----:B------:R-:W-:Y:S02]  /*06e0*/  FSEL R14, R14, RZ, P5 ;  /* 0x000000ff0e0e7208 */ /* 0x000fe40002800000 */
[----:B------:R-:W-:Y:S01]  /*06f0*/  FSEL R15, R15, RZ, P6 ;  /* 0x000000ff0f0f7208 */ /* 0x000fe20003000000 */
[----:B------:R-:W-:Y:S01]  /*0700*/  STS [R31], R12 ;  /* 0x0000000c1f007388 */ /* 0x000fe20000000800 */
[C---:B------:R-:W-:Y:S01]  /*0710*/  FSETP.GEU.AND P5, PT, R11.reuse, -R23, PT ;  /* 0x800000170b00720b */ /* 0x040fe20003fae000 */
[----:B------:R-:W-:Y:S01]  /*0720*/  FADD R23, R11, R23 ;  /* 0x000000170b177221 */ /* 0x000fe20000000000 */
[----:B------:R-:W-:Y:S01]  /*0730*/  FSEL R19, R19, RZ, P4 ;  /* 0x000000ff13137208 */ /* 0x000fe20002000000 */
[----:B------:R-:W-:Y:S01]  /*0740*/  STS [R32+0x100], R13 ;  /* 0x0001000d20007388 */ /* 0x000fe20000000800 */
[----:B------:R-:W-:-:S03]  /*0750*/  FSETP.GEU.AND P4, PT, R11, -R7, PT ;  /* 0x800000070b00720b */ /* 0x000fc60003f8e000 */
[----:B------:R-:W-:Y:S01]  /*0760*/  STS [R27+0x200], R14 ;  /* 0x0002000e1b007388 */ /* 0x000fe20000000800 */
[----:B------:R-:W-:-:S03]  /*0770*/  FADD R7, R11, R7 ;  /* 0x000000070b077221 */ /* 0x000fc60000000000 */
[----:B------:R-:W-:Y:S01]  /*0780*/  STS [R26+0x300], R15 ;  /* 0x0003000f1a007388 */ /* 0x000fe20000000800 */
[----:B------:R-:W-:-:S03]  /*0790*/  FSEL R11, R23, RZ, P5 ;  /* 0x000000ff170b7208 */ /* 0x000fc60002800000 */
[----:B------:R-:W-:Y:S04]  /*07a0*/  STS [R31+0x40], R16 ;  /* 0x000040101f007388 */ /* 0x000fe80000000800 */
[----:B------:R-:W-:Y:S04]  /*07b0*/  STS [R32+0x140], R17 ;  /* 0x0001401120007388 */ /* 0x000fe80000000800 */
[----:B------:R-:W-:Y:S01]  /*07c0*/  STS [R27+0x240], R18 ;  /* 0x000240121b007388 */ /* 0x000fe20000000800 */
[----:B------:R-:W-:-:S03]  /*07d0*/  FSEL R7, R7, RZ, P4 ;  /* 0x000000ff07077208 */ /* 0x000fc60002000000 */
[----:B------:R-:W-:Y:S04]  /*07e0*/  STS [R26+0x340], R19 ;  /* 0x000340131a007388 */ /* 0x000fe80000000800 */
[----:B------:R-:W-:Y:S04]  /*07f0*/  STS [R31+0x80], R8 ;  /* 0x000080081f007388 */ /* 0x000fe80000000800 */
[----:B------:R-:W-:Y:S04]  /*0800*/  STS [R32+0x180], R9 ;  /* 0x0001800920007388 */ /* 0x000fe80000000800 */
[----:B------:R-:W-:Y:S04]  /*0810*/  STS [R27+0x280], R10 ;  /* 0x0002800a1b007388 */ /* 0x000fe80000000800 */
[----:B------:R-:W-:Y:S04]  /*0820*/  STS [R26+0x380], R11 ;  /* 0x0003800b1a007388 */ /* 0x000fe80000000800 */
[----:B------:R1:W-:Y:S04]  /*0830*/  STS [R31+0xc0], R4 ;  /* 0x0000c0041f007388 */ /* 0x0003e80000000800 */
[----:B------:R-:W-:Y:S04]  /*0840*/  STS [R32+0x1c0], R5 ;  /* 0x0001c00520007388 */ /* 0x000fe80000000800 */
[----:B------:R2:W-:Y:S04]  /*0850*/  STS [R27+0x2c0], R6 ;  /* 0x0002c0061b007388 */ /* 0x0005e80000000800 */
[----:B------:R-:W-:Y:S01]  /*0860*/  STS [R26+0x3c0], R7 ;  /* 0x0003c0071a007388 */ /* 0x000fe20000000800 */
[----:B------:R-:W-:Y:S01]  /*0870*/  SHF.R.U32.HI R20, RZ, 0x2, R33 ;  /* 0x00000002ff147819 */ /* 0x000fe20000011621 */
[----:B------:R-:W-:-:S03]  /*0880*/  IMAD.SHL.U32 R33, R33, 0x4, RZ ;  /* 0x0000000421217824 */ /* 0x000fc600078e00ff */
[----:B------:R-:W-:Y:S02]  /*0890*/  LOP3.LUT R20, R20, 0x3c, RZ, 0xc0, !PT ;  /* 0x0000003c14147812 */ /* 0x000fe400078ec0ff */
[----:B------:R-:W-:-:S03]  /*08a0*/  LOP3.LUT R33, R33, 0x3fc, RZ, 0xc0, !PT ;  /* 0x000003fc21217812 */ /* 0x000fc600078ec0ff */
[----:B------:R-:W-:Y:S01]  /*08b0*/  VIADD R20, R20, UR4 ;  /* 0x0000000414147c36 */ /* 0x000fe20008000000 */
[----:B------:R-:W-:-:S03]  /*08c0*/  LOP3.LUT R37, R33, 0x400, RZ, 0xfc, !PT ;  /* 0x0000040021257812 */ /* 0x000fc600078efcff */
[----:B------:R-:W-:Y:S01]  /*08d0*/  IMAD R36, R33, 0x4, R20 ;  /* 0x0000000421247824 */ /* 0x000fe200078e0214 */
[----:B------:R-:W-:Y:S01]  /*08e0*/  BAR.SYNC.DEFER_BLOCKING 0x0 ;  /* 0x0000000000007b1d */ /* 0x000fe20000010000 */
[----:B------:R-:W-:Y:S02]  /*08f0*/  SHF.R.U32.HI R37, RZ, 0x4, R37 ;  /* 0x00000004ff257819 */ /* 0x000fe40000011625 */
[----:B-1----:R-:W-:Y:S02]  /*0900*/  LOP3.LUT R31, R24, 0x3c, R25, 0xf8, !PT ;  /* 0x0000003c181f7812 */ /* 0x002fe400078ef819 */
[----:B------:R-:W-:Y:S02]  /*0910*/  LOP3.LUT R24, R30, R29, RZ, 0xfc, !PT ;  /* 0x0000001d1e187212 */ /* 0x000fe400078efcff */
[----:B------:R-:W-:-:S03]  /*0920*/  LOP3.LUT R25, R37, 0x7c, RZ, 0xc0, !PT ;  /* 0x0000007c25197812 */ /* 0x000fc600078ec0ff */
[----:B------:R-:W-:Y:S02]  /*0930*/  IMAD R37, R24, 0x100, R31 ;  /* 0x0000010018257824 */ /* 0x000fe400078e021f */
[----:B------:R-:W-:Y:S01]  /*0940*/  VIADD R24, R25, UR4 ;  /* 0x0000000419187c36 */ /* 0x000fe20008000000 */
[----:B------:R-:W-:Y:S04]  /*0950*/  LDS R20, [R36] ;  /* 0x0000000024147984 */ /* 0x000fe80000000800 */
[----:B------:R-:W-:Y:S04]  /*0960*/  LDS R21, [R36+0x4] ;  /* 0x0000040024157984 */ /* 0x000fe80000000800 */
[----:B------:R-:W-:Y:S04]  /*0970*/  LDS R22, [R36+0x8] ;  /* 0x0000080024167984 */ /* 0x000fe80000000800 */
[----:B------:R0:W1:Y:S01]  /*0980*/  LDS R23, [R36+0xc] ;  /* 0x00000c0024177984 */ /* 0x0000620000000800 */
[----:B--2---:R-:W-:-:S05]  /*0990*/  IMAD R27, R33, 0x4, R24 ;  /* 0x00000004211b7824 */ /* 0x004fca00078e0218 */
[----:B------:R-:W-:Y:S04]  /*09a0*/  LDS R24, [R27+0x1000] ;  /* 0x001000001b187984 */ /* 0x000fe80000000800 */
[----:B------:R-:W-:Y:S04]  /*09b0*/  LDS R25, [R27+0x1004] ;  /* 0x001004001b197984 */ /* 0x000fe80000000800 */
[----:B------:R-:W-:Y:S04]  /*09c0*/  LDS R26, [R27+0x1008] ;  /* 0x001008001b1a7984 */ /* 0x000fe80000000800 */
[----:B------:R-:W2:Y:S01]  /*09d0*/  LDS R27, [R27+0x100c] ;  /* 0x00100c001b1b7984 */ /* 0x000ea20000000800 */
[----:B------:R-:W-:Y:S01]  /*09e0*/  ISETP.GE.AND P4, PT, R31, 0x100, PT ;  /* 0x000001001f00780c */ /* 0x000fe20003f86270 */
[----:B0-----:R-:W-:Y:S01]  /*09f0*/  IMAD.WIDE R36, R37, 0x4, R34 ;  /* 0x0000000425247825 */ /* 0x001fe200078e0222 */
[----:B------:R-:W-:-:S11]  /*0a00*/  LOP3.LUT R32, R33, 0x800, RZ, 0xfc, !PT ;  /* 0x0000080021207812 */ /* 0x000fd600078efcff */
[----:B-1----:R0:W-:Y:S02]  /*0a10*/  @!P4 STG.E.128 desc[UR6][R36.64], R20 ;  /* 0x000000142400c986 */ /* 0x0021e4000c101d06 */
[----:B0-----:R-:W-:Y:S02]  /*0a20*/  SHF.R.U32.HI R20, RZ, 0x4, R32 ;  /* 0x00000004ff147819 */ /* 0x001fe40000011620 */
[----:B------:R-:W-:-:S05]  /*0a30*/  LOP3.LUT R32, R30, 0x10, R29, 0xfe, !PT ;  /* 0x000000101e207812 */ /* 0x000fca00078efe1d */
[----:B------:R-:W-:-:S04]  /*0a40*/  IMAD R32, R32, 0x100, R31 ;  /* 0x0000010020207824 */ /* 0x000fc800078e021f */
[----:B------:R-:W-:Y:S01]  /*0a50*/  IMAD.WIDE R36, R32, 0x4, R34 ;  /* 0x0000000420247825 */ /* 0x000fe200078e0222 */
[----:B------:R-:W-:Y:S02]  /*0a60*/  LOP3.LUT R32, R33, 0xc00, RZ, 0xfc, !PT ;  /* 0x00000c0021207812 */ /* 0x000fe400078efcff */
[----:B------:R-:W-:Y:S02]  /*0a70*/  LOP3.LUT R20, R20, 0xbc, RZ, 0xc0, !PT ;  /* 0x000000bc14147812 */ /* 0x000fe400078ec0ff */
[----:B--2---:R0:W-:Y:S03]  /*0a80*/  @!P4 STG.E.128 desc[UR6][R36.64], R24 ;  /* 0x000000182400c986 */ /* 0x0041e6000c101d06 */
[----:B------:R-:W-:-:S04]  /*0a90*/  VIADD R20, R20, UR4 ;  /* 0x0000000414147c36 */ /* 0x000fc80008000000 */
[----:B------:R-:W-:-:S05]  /*0aa0*/  IMAD R23, R33, 0x4, R20 ;  /* 0x0000000421177824 */ /* 0x000fca00078e0214 */
[----:B------:R-:W-:Y:S04]  /*0ab0*/  LDS R20, [R23+0x2000] ;  /* 0x0020000017147984 */ /* 0x000fe80000000800 */
[----:B------:R-:W-:Y:S01]  /*0ac0*/  LDS R21, [R23+0x2004] ;  /* 0x0020040017157984 */ /* 0x000fe20000000800 */
[----:B0-----:R-:W-:-:S03]  /*0ad0*/  SHF.R.U32.HI R24, RZ, 0x4, R32 ;  /* 0x00000004ff187819 */ /* 0x001fc60000011620 */
[----:B------:R-:W-:Y:S01]  /*0ae0*/  LDS R22, [R23+0x2008] ;  /* 0x0020080017167984 */ /* 0x000fe20000000800 */
[----:B------:R-:W-:-:S03]  /*0af0*/  LOP3.LUT R24, R24, 0xfc, RZ, 0xc0, !PT ;  /* 0x000000fc18187812 */ /* 0x000fc600078ec0ff */
[----:B------:R-:W0:Y:S02]  /*0b00*/  LDS R23, [R23+0x200c] ;  /* 0x00200c0017177984 */ /* 0x000e240000000800 */
[----:B------:R-:W-:-:S04]  /*0b10*/  VIADD R24, R24, UR4 ;  /* 0x0000000418187c36 */ /* 0x000fc80008000000 */
[----:B------:R-:W-:Y:S01]  /*0b20*/  IMAD R27, R33, 0x4, R24 ;  /* 0x00000004211b7824 */ /* 0x000fe200078e0218 */
[----:B------:R-:W-:-:S04]  /*0b30*/  LOP3.LUT R32, R30, 0x20, R29, 0xfe, !PT ;  /* 0x000000201e207812 */ /* 0x000fc800078efe1d */
[----:B------:R-:W-:Y:S04]  /*0b40*/  LDS R24, [R27+0x3000] ;  /* 0x003000001b187984 */ /* 0x000fe80000000800 */
[----:B------:R-:W-:Y:S04]  /*0b50*/  LDS R25, [R27+0x3004] ;  /* 0x003004001b197984 */ /* 0x000fe80000000800 */
[----:B------:R-:W-:Y:S04]  /*0b60*/  LDS R26, [R27+0x3008] ;  /* 0x003008001b1a7984 */ /* 0x000fe80000000800 */
[----:B------:R-:W1:Y:S01]  /*0b70*/  LDS R27, [R27+0x300c] ;  /* 0x00300c001b1b7984 */ /* 0x000e620000000800 */
[----:B------:R-:W-:-:S04]  /*0b80*/  IMAD R32, R32, 0x100, R31 ;  /* 0x0000010020207824 */ /* 0x000fc800078e021f */
[----:B------:R-:W-:Y:S02]  /*0b90*/  IMAD.WIDE R36, R32, 0x4, R34 ;  /* 0x0000000420247825 */ /* 0x000fe400078e0222 */
[----:B------:R-:W2:Y:S01]  /*0ba0*/  LDC.64 R32, c[0x0][0x228] ;  /* 0x00008a00ff207b82 */ /* 0x000ea20000000a00 */
[----:B------:R-:W-:-:S05]  /*0bb0*/  LOP3.LUT R30, R30, 0x30, R29, 0xfe, !PT ;  /* 0x000000301e1e7812 */ /* 0x000fca00078efe1d */
[----:B------:R-:W-:-:S04]  /*0bc0*/  IMAD R31, R30, 0x100, R31 ;  /* 0x000001001e1f7824 */ /* 0x000fc800078e021f */
[----:B------:R-:W-:Y:S01]  /*0bd0*/  IMAD.WIDE R34, R31, 0x4, R34 ;  /* 0x000000041f227825 */ /* 0x000fe200078e0222 */
[----:B0-----:R0:W-:Y:S03]  /*0be0*/  @!P4 STG.E.128 desc[UR6][R36.64], R20 ;  /* 0x000000142400c986 */ /* 0x0011e6000c101d06 */
[----:B--2---:R-:W-:-:S04]  /*0bf0*/  IMAD.WIDE R28, R28, 0x4, R32 ;  /* 0x000000041c1c7825 */ /* 0x004fc800078e0220 */
[----:B------:R-:W-:-:S04]  /*0c00*/  IMAD.WIDE R30, R0, 0x4, R32 ;  /* 0x00000004001e7825 */ /* 0x000fc800078e0220 */
[--C-:B0-----:R-:W-:Y:S01]  /*0c10*/  IMAD.WIDE R20, R2, 0x4, R32.reuse ;  /* 0x0000000402147825 */ /* 0x101fe200078e0220 */
[----:B-1----:R0:W-:Y:S04]  /*0c20*/  @!P4 STG.E.128 desc[UR6][R34.64], R24 ;  /* 0x000000182200c986 */ /* 0x0021e8000c101d06 */
[----:B------:R0:W-:Y:S04]  /*0c30*/  @!P3 STG.E.128 desc[UR6][R28.64], R12 ;  /* 0x0000000c1c00b986 */ /* 0x0001e8000c101d06 */
[----:B------:R0:W-:Y:S01]  /*0c40*/  @!P2 STG.E.128 desc[UR6][R30.64], R16 ;  /* 0x000000101e00a986 */ /* 0x0001e2000c101d06 */
[----:B------:R-:W-:-:S03]  /*0c50*/  IMAD.WIDE R32, R3, 0x4, R32 ;  /* 0x0000000403207825 */ /* 0x000fc600078e0220 */
[----:B------:R0:W-:Y:S02]  /*0c60*/  @!P1 STG.E.128 desc[UR6][R20.64], R8 ;  /* 0x0000000814009986 */ /* 0x0001e4000c101d06 */
[----:B0-----:R-:W-:Y:S05]  /*0c70*/  @P0 EXIT ;  /* 0x000000000000094d */ /* 0x001fea0003800000 */
[----:B------:R-:W-:Y:S01]  /*0c80*/  STG.E.128 desc[UR6][R32.64], R4 ;  /* 0x0000000420007986 */ /* 0x000fe2000c101d06 */
[----:B------:R-:W-:Y:S05]  /*0c90*/  EXIT ;  /* 0x000000000000794d */ /* 0x000fea0003800000 */
.L_x_0:
[----:B------:R-:W-:-:S00]  /*0ca0*/  BRA `(.L_x_0) ;  /* 0xfffffffc00fc7947 */ /* 0x000fc0000383ffff */
[----:B------:R-:W-:-:S00]  /*0cb0*/  NOP ;  /* 0x0000000000007918 */ /* 0x000fc00000000000 */
        /* <DEDUP_REMOVED lines=12> */
.L_x_1:


//--------------------- .nv.shared.triton_poi_fused_convolution_max_pool2d_with_indices_relu_12 --------------------------
	.section	.nv.shared.triton_poi_fused_convolution_max_pool2d_with_indices_relu_12,"aw",@nobits
	.sectionflags	@""
	.align	16
	.zero		1024


//--------------------- .nv.constant0.triton_poi_fused_convolution_max_pool2d_with_indices_relu_12 --------------------------
	.section	.nv.constant0.triton_poi_fused_convolution_max_pool2d_with_indices_relu_12,"a",@progbits
	.sectionflags	@""
	.align	4
.nv.constant0.triton_poi_fused_convolution_max_pool2d_with_indices_relu_12:
	.zero		568
